	.headerflags	@"EF_CUDA_TEXMODE_UNIFIED EF_CUDA_64BIT_ADDRESS EF_CUDA_ACCELERATORS EF_CUDA_SM90 EF_CUDA_VIRTUAL_SM(EF_CUDA_SM90)"
	.elftype	@"ET_EXEC"


//--------------------- .nv.info                  --------------------------
	.section	.nv.info,"",@"SHT_CUDA_INFO"
	.align	4


	//----- nvinfo : EIATTR_REGCOUNT
	.align		4
        /*0000*/ 	.byte	0x04, 0x2f
        /*0002*/ 	.short	(.L_3 - .L_2)
	.align		4
.L_2:
        /*0004*/ 	.word	index@(triton_poi_fused__native_batch_norm_legit_no_training_mul_softplus_tanh_30)
        /*0008*/ 	.word	0x00000011


	//----- nvinfo : EIATTR_MIN_STACK_SIZE
	.align		4
.L_3:
        /*000c*/ 	.byte	0x04, 0x12
        /*000e*/ 	.short	(.L_5 - .L_4)
	.align		4
.L_4:
        /*0010*/ 	.word	index@(triton_poi_fused__native_batch_norm_legit_no_training_mul_softplus_tanh_30)
        /*0014*/ 	.word	0x00000000


	//----- nvinfo : EIATTR_FRAME_SIZE
	.align		4
.L_5:
        /*0018*/ 	.byte	0x04, 0x11
        /*001a*/ 	.short	(.L_7 - .L_6)
	.align		4
.L_6:
        /*001c*/ 	.word	index@(triton_poi_fused__native_batch_norm_legit_no_training_mul_softplus_tanh_30)
        /*0020*/ 	.word	0x00000000


	//----- nvinfo : EIATTR_MIN_STACK_SIZE
	.align		4
.L_7:
        /*0024*/ 	.byte	0x04, 0x12
        /*0026*/ 	.short	(.L_9 - .L_8)
	.align		4
.L_8:
        /*0028*/ 	.word	index@(triton_poi_fused__native_batch_norm_legit_no_training_mul_softplus_tanh_30)
        /*002c*/ 	.word	0x00000000
.L_9:


//--------------------- .nv.info.triton_poi_fused__native_batch_norm_legit_no_training_mul_softplus_tanh_30 --------------------------
	.section	.nv.info.triton_poi_fused__native_batch_norm_legit_no_training_mul_softplus_tanh_30,"",@"SHT_CUDA_INFO"
	.sectionflags	@""
	.align	4


	//----- nvinfo : EIATTR_CUDA_API_VERSION
	.align		4
        /*0000*/ 	.byte	0x04, 0x37
        /*0002*/ 	.short	(.L_11 - .L_10)
.L_10:
        /*0004*/ 	.word	0x0000007c


	//----- nvinfo : EIATTR_KPARAM_INFO
	.align		4
.L_11:
        /*0008*/ 	.byte	0x04, 0x17
        /*000a*/ 	.short	(.L_13 - .L_12)
.L_12:
        /*000c*/ 	.word	0x00000000
        /*0010*/ 	.short	0x0006
        /*0012*/ 	.short	0x0030
        /*0014*/ 	.byte	0x00, 0xf0, 0x11, 0x00


	//----- nvinfo : EIATTR_KPARAM_INFO
	.align		4
.L_13:
        /*0018*/ 	.byte	0x04, 0x17
        /*001a*/ 	.short	(.L_15 - .L_14)
.L_14:
        /*001c*/ 	.word	0x00000000
        /*0020*/ 	.short	0x0005
        /*0022*/ 	.short	0x0028
        /*0024*/ 	.byte	0x00, 0xf4, 0x21, 0x00


	//----- nvinfo : EIATTR_KPARAM_INFO
	.align		4
.L_15:
        /*0028*/ 	.byte	0x04, 0x17
        /*002a*/ 	.short	(.L_17 - .L_16)
.L_16:
        /*002c*/ 	.word	0x00000000
        /*0030*/ 	.short	0x0004
        /*0032*/ 	.short	0x0020
        /*0034*/ 	.byte	0x00, 0xf4, 0x21, 0x00


	//----- nvinfo : EIATTR_KPARAM_INFO
	.align		4
.L_17:
        /*0038*/ 	.byte	0x04, 0x17
        /*003a*/ 	.short	(.L_19 - .L_18)
.L_18:
        /*003c*/ 	.word	0x00000000
        /*0040*/ 	.short	0x0003
        /*0042*/ 	.short	0x0018
        /*0044*/ 	.byte	0x00, 0xf4, 0x21, 0x00


	//----- nvinfo : EIATTR_KPARAM_INFO
	.align		4
.L_19:
        /*0048*/ 	.byte	0x04, 0x17
        /*004a*/ 	.short	(.L_21 - .L_20)
.L_20:
        /*004c*/ 	.word	0x00000000
        /*0050*/ 	.short	0x0002
        /*0052*/ 	.short	0x0010
        /*0054*/ 	.byte	0x00, 0xf4, 0x21, 0x00


	//----- nvinfo : EIATTR_KPARAM_INFO
	.align		4
.L_21:
        /*0058*/ 	.byte	0x04, 0x17
        /*005a*/ 	.short	(.L_23 - .L_22)
.L_22:
        /*005c*/ 	.word	0x00000000
        /*0060*/ 	.short	0x0001
        /*0062*/ 	.short	0x0008
        /*0064*/ 	.byte	0x00, 0xf4, 0x21, 0x00


	//----- nvinfo : EIATTR_KPARAM_INFO
	.align		4
.L_23:
        /*0068*/ 	.byte	0x04, 0x17
        /*006a*/ 	.short	(.L_25 - .L_24)
.L_24:
        /*006c*/ 	.word	0x00000000
        /*0070*/ 	.short	0x0000
        /*0072*/ 	.short	0x0000
        /*0074*/ 	.byte	0x00, 0xf4, 0x21, 0x00


	//----- nvinfo : EIATTR_SPARSE_MMA_MASK
	.align		4
.L_25:
        /*0078*/ 	.byte	0x03, 0x50
        /*007a*/ 	.short	0x0000


	//----- nvinfo : EIATTR_MAXREG_COUNT
	.align		4
        /*007c*/ 	.byte	0x03, 0x1b
        /*007e*/ 	.short	0x00ff


	//----- nvinfo : EIATTR_EXIT_INSTR_OFFSETS
	.align		4
        /*0080*/ 	.byte	0x04, 0x1c
        /*0082*/ 	.short	(.L_27 - .L_26)


	//   ....[0]....
.L_26:
        /*0084*/ 	.word	0x00000690


	//----- nvinfo : EIATTR_REQNTID
	.align		4
.L_27:
        /*0088*/ 	.byte	0x04, 0x10
        /*008a*/ 	.short	(.L_29 - .L_28)
.L_28:
        /*008c*/ 	.word	0x00000080
        /*0090*/ 	.word	0x00000001
        /*0094*/ 	.word	0x00000001


	//----- nvinfo : EIATTR_CRS_STACK_SIZE
	.align		4
.L_29:
        /*0098*/ 	.byte	0x04, 0x1e
        /*009a*/ 	.short	(.L_31 - .L_30)
.L_30:
        /*009c*/ 	.word	0x00000000


	//----- nvinfo : EIATTR_CBANK_PARAM_SIZE
	.align		4
.L_31:
        /*00a0*/ 	.byte	0x03, 0x19
        /*00a2*/ 	.short	0x0034


	//----- nvinfo : EIATTR_PARAM_CBANK
	.align		4
        /*00a4*/ 	.byte	0x04, 0x0a
        /*00a6*/ 	.short	(.L_33 - .L_32)
	.align		4
.L_32:
        /*00a8*/ 	.word	index@(.nv.constant0.triton_poi_fused__native_batch_norm_legit_no_training_mul_softplus_tanh_30)
        /*00ac*/ 	.short	0x0210
        /*00ae*/ 	.short	0x0034


	//----- nvinfo : EIATTR_SW_WAR
	.align		4
.L_33:
        /*00b0*/ 	.byte	0x04, 0x36
        /*00b2*/ 	.short	(.L_35 - .L_34)
.L_34:
        /*00b4*/ 	.word	0x00000008
.L_35:


//--------------------- .nv.callgraph             --------------------------
	.section	.nv.callgraph,"",@"SHT_CUDA_CALLGRAPH"
	.align	4
	.sectionentsize	8
	.align		4
        /*0000*/ 	.word	0x00000000
	.align		4
        /*0004*/ 	.word	0xffffffff
	.align		4
        /*0008*/ 	.word	0x00000000
	.align		4
        /*000c*/ 	.word	0xfffffffe
	.align		4
        /*0010*/ 	.word	0x00000000
	.align		4
        /*0014*/ 	.word	0xfffffffd
	.align		4
        /*0018*/ 	.word	0x00000000
	.align		4
        /*001c*/ 	.word	0xfffffffc


//--------------------- .nv.constant4             --------------------------
	.section	.nv.constant4,"a",@progbits
	.align	8
	.align		8
.nv.constant4:
        /*0000*/ 	.dword	_$_str
	.align		8
        /*0008*/ 	.dword	_$_str_$_2


//--------------------- .text.triton_poi_fused__native_batch_norm_legit_no_training_mul_softplus_tanh_30 --------------------------
	.section	.text.triton_poi_fused__native_batch_norm_legit_no_training_mul_softplus_tanh_30,"ax",@progbits
	.align	128
        .global         triton_poi_fused__native_batch_norm_legit_no_training_mul_softplus_tanh_30
        .type           triton_poi_fused__native_batch_norm_legit_no_training_mul_softplus_tanh_30,@function
        .size           triton_poi_fused__native_batch_norm_legit_no_training_mul_softplus_tanh_30,(.L_x_6 - triton_poi_fused__native_batch_norm_legit_no_training_mul_softplus_tanh_30)
        .other          triton_poi_fused__native_batch_norm_legit_no_training_mul_softplus_tanh_30,@"STO_CUDA_ENTRY STV_DEFAULT"
triton_poi_fused__native_batch_norm_legit_no_training_mul_softplus_tanh_30:
.text.triton_poi_fused__native_batch_norm_legit_no_training_mul_softplus_tanh_30:
[----:B------:R-:W0:Y:S01]  /*0000*/  LDC R1, c[0x0][0x28] ;  /* 0x00000a00ff017b82 */ /* 0x000e220000000800 */
[----:B------:R-:W1:Y:S07]  /*0010*/  S2R R2, SR_TID.X ;  /* 0x0000000000027919 */ /* 0x000e6e0000002100 */
[----:B------:R-:W2:Y:S01]  /*0020*/  LDC.64 R8, c[0x0][0x228] ;  /* 0x00008a00ff087b82 */ /* 0x000ea20000000a00 */
[----:B------:R-:W-:Y:S01]  /*0030*/  ULDC.64 UR4, c[0x0][0x208] ;  /* 0x0000820000047ab9 */ /* 0x000fe20000000a00 */
[----:B------:R-:W3:Y:S06]  /*0040*/  S2R R3, SR_CTAID.X ;  /* 0x0000000000037919 */ /* 0x000eec0000002500 */
[----:B------:R-:W4:Y:S08]  /*0050*/  LDC.64 R4, c[0x0][0x218] ;  /* 0x00008600ff047b82 */ /* 0x000f300000000a00 */
[----:B------:R-:W5:Y:S08]  /*0060*/  LDC.64 R6, c[0x0][0x220] ;  /* 0x00008800ff067b82 */ /* 0x000f700000000a00 */
[----:B------:R-:W5:Y:S01]  /*0070*/  LDC.64 R12, c[0x0][0x238] ;  /* 0x00008e00ff0c7b82 */ /* 0x000f620000000a00 */
[----:B-1----:R-:W-:-:S07]  /*0080*/  LOP3.LUT R2, R2, 0x7f, RZ, 0xc0, !PT ;  /* 0x0000007f02027812 */ /* 0x002fce00078ec0ff */
[----:B------:R-:W1:Y:S01]  /*0090*/  LDC.64 R10, c[0x0][0x230] ;  /* 0x00008c00ff0a7b82 */ /* 0x000e620000000a00 */
[----:B---3--:R-:W-:Y:S02]  /*00a0*/  SHF.R.S32.HI R0, RZ, 0x18, R3 ;  /* 0x00000018ff007819 */ /* 0x008fe40000011403 */
[----:B------:R-:W-:Y:S02]  /*00b0*/  LEA R2, R3, R2, 0x7 ;  /* 0x0000000203027211 */ /* 0x000fe400078e38ff */
[----:B------:R-:W-:-:S04]  /*00c0*/  SGXT R3, R0, 0x1 ;  /* 0x000000010003781a */ /* 0x000fc80000000200 */
[----:B------:R-:W-:-:S04]  /*00d0*/  LEA.HI R3, R3, R2, RZ, 0xa ;  /* 0x0000000203037211 */ /* 0x000fc800078f50ff */
[----:B------:R-:W-:-:S04]  /*00e0*/  LOP3.LUT R3, R3, 0xfffffc00, RZ, 0xc0, !PT ;  /* 0xfffffc0003037812 */ /* 0x000fc800078ec0ff */
[----:B------:R-:W-:-:S05]  /*00f0*/  IADD3 R3, R2, -R3, RZ ;  /* 0x8000000302037210 */ /* 0x000fca0007ffe0ff */
[----:B--2---:R-:W-:-:S06]  /*0100*/  IMAD.WIDE R8, R3, 0x4, R8 ;  /* 0x0000000403087825 */ /* 0x004fcc00078e0208 */
[----:B------:R2:W3:Y:S01]  /*0110*/  LDG.E.EL R8, desc[UR4][R8.64] ;  /* 0x0000000408087981 */ /* 0x0004e2000c2e1900 */
[----:B----4-:R-:W-:-:S04]  /*0120*/  IMAD.WIDE R4, R2, 0x4, R4 ;  /* 0x0000000402047825 */ /* 0x010fc800078e0204 */
[C---:B-----5:R-:W-:Y:S02]  /*0130*/  IMAD.WIDE R6, R3.reuse, 0x4, R6 ;  /* 0x0000000403067825 */ /* 0x060fe400078e0206 */
[----:B------:R4:W5:Y:S02]  /*0140*/  LDG.E R4, desc[UR4][R4.64] ;  /* 0x0000000404047981 */ /* 0x000964000c1e1900 */
[C---:B0-----:R-:W-:Y:S02]  /*0150*/  IMAD.WIDE R12, R3.reuse, 0x4, R12 ;  /* 0x00000004030c7825 */ /* 0x041fe400078e020c */
[----:B------:R-:W5:Y:S02]  /*0160*/  LDG.E.EL R7, desc[UR4][R6.64] ;  /* 0x0000000406077981 */ /* 0x000f64000c2e1900 */
[----:B-1----:R-:W-:Y:S02]  /*0170*/  IMAD.WIDE R10, R3, 0x4, R10 ;  /* 0x00000004030a7825 */ /* 0x002fe400078e020a */
[----:B------:R-:W4:Y:S04]  /*0180*/  LDG.E.EL R12, desc[UR4][R12.64] ;  /* 0x000000040c0c7981 */ /* 0x000f28000c2e1900 */
[----:B------:R-:W4:Y:S01]  /*0190*/  LDG.E.EL R3, desc[UR4][R10.64] ;  /* 0x000000040a037981 */ /* 0x000f22000c2e1900 */
[----:B------:R-:W-:Y:S01]  /*01a0*/  HFMA2.MMA R14, -RZ, RZ, 1.625, 0 ;  /* 0x3e800000ff0e7435 */ /* 0x000fe200000001ff */
[----:B--2---:R-:W-:Y:S01]  /*01b0*/  MOV R9, 0x3d39bf78 ;  /* 0x3d39bf7800097802 */ /* 0x004fe20000000f00 */
[----:B------:R-:W-:Y:S01]  /*01c0*/  BSSY B0, `(.L_x_0) ;  /* 0x000002f000007945 */ /* 0x000fe20003800000 */
[----:B---3--:R-:W-:-:S04]  /*01d0*/  FADD R8, R8, 9.9999997473787516356e-06 ;  /* 0x3727c5ac08087421 */ /* 0x008fc80000000000 */
[----:B------:R-:W0:Y:S02]  /*01e0*/  MUFU.SQRT R0, R8 ;  /* 0x0000000800007308 */ /* 0x000e240000002000 */
[C---:B0-----:R-:W-:Y:S02]  /*01f0*/  FSETP.GT.AND P0, PT, R0.reuse, 8.50705917302346158658e+37, PT ;  /* 0x7e8000000000780b */ /* 0x041fe40003f04000 */
[----:B------:R-:W-:-:S11]  /*0200*/  FSETP.GEU.AND P1, PT, R0, 1.175494350822287508e-38, PT ;  /* 0x008000000000780b */ /* 0x000fd60003f2e000 */
[----:B------:R-:W-:-:S04]  /*0210*/  @P0 FMUL R0, R0, 0.25 ;  /* 0x3e80000000000820 */ /* 0x000fc80000400000 */
[----:B------:R-:W-:-:S06]  /*0220*/  @!P1 FMUL R0, R0, 16777216 ;  /* 0x4b80000000009820 */ /* 0x000fcc0000400000 */
[----:B------:R-:W0:Y:S01]  /*0230*/  MUFU.RCP R0, R0 ;  /* 0x0000000000007308 */ /* 0x000e220000001000 */
[----:B----4-:R-:W-:Y:S01]  /*0240*/  FSEL R5, R14, 1, P0 ;  /* 0x3f8000000e057808 */ /* 0x010fe20000000000 */
[----:B-----5:R-:W-:-:S04]  /*0250*/  FADD R4, R4, -R7 ;  /* 0x8000000704047221 */ /* 0x020fc80000000000 */
[----:B------:R-:W-:-:S04]  /*0260*/  @!P1 FMUL R5, R5, 16777216 ;  /* 0x4b80000005059820 */ /* 0x000fc80000400000 */
[----:B0-----:R-:W-:-:S04]  /*0270*/  FMUL R5, R0, R5 ;  /* 0x0000000500057220 */ /* 0x001fc80000400000 */
[----:B------:R-:W-:-:S04]  /*0280*/  FMUL R4, R4, R5 ;  /* 0x0000000504047220 */ /* 0x000fc80000400000 */
[----:B------:R-:W-:-:S04]  /*0290*/  FFMA R3, R3, R4, R12 ;  /* 0x0000000403037223 */ /* 0x000fc8000000000c */
[----:B------:R-:W-:-:S05]  /*02a0*/  FMUL R4, R3, 1.4426950216293334961 ;  /* 0x3fb8aa3b03047820 */ /* 0x000fca0000400000 */
[----:B------:R-:W-:-:S13]  /*02b0*/  FSETP.GEU.AND P0, PT, R4, -126, PT ;  /* 0xc2fc00000400780b */ /* 0x000fda0003f0e000 */
[----:B------:R-:W-:-:S04]  /*02c0*/  @!P0 FMUL R4, R4, 0.5 ;  /* 0x3f00000004048820 */ /* 0x000fc80000400000 */
[----:B------:R-:W0:Y:S02]  /*02d0*/  MUFU.EX2 R0, R4 ;  /* 0x0000000400007308 */ /* 0x000e240000000800 */
[----:B0-----:R-:W-:-:S04]  /*02e0*/  @!P0 FMUL R0, R0, R0 ;  /* 0x0000000000008220 */ /* 0x001fc80000400000 */
[----:B------:R-:W-:-:S05]  /*02f0*/  FADD.FTZ.RZ R5, R0, 1 ;  /* 0x3f80000000057421 */ /* 0x000fca000001c000 */
[----:B------:R-:W-:-:S04]  /*0300*/  IADD3 R5, R5, -0x3f400000, RZ ;  /* 0xc0c0000005057810 */ /* 0x000fc80007ffe0ff */
[----:B------:R-:W-:-:S04]  /*0310*/  LOP3.LUT R5, R5, 0xff800000, RZ, 0xc0, !PT ;  /* 0xff80000005057812 */ /* 0x000fc800078ec0ff */
[----:B------:R-:W-:Y:S02]  /*0320*/  IADD3 R7, -R5, 0x40800000, RZ ;  /* 0x4080000005077810 */ /* 0x000fe40007ffe1ff */
[----:B------:R-:W-:-:S03]  /*0330*/  IADD3 R6, R0, -R5, RZ ;  /* 0x8000000500067210 */ /* 0x000fc60007ffe0ff */
[----:B------:R-:W-:-:S04]  /*0340*/  FFMA.FTZ R7, R7, R14, -1 ;  /* 0xbf80000007077423 */ /* 0x000fc8000001000e */
[----:B------:R-:W-:-:S04]  /*0350*/  FADD R6, R6, R7 ;  /* 0x0000000706067221 */ /* 0x000fc80000000000 */
[----:B------:R-:W-:-:S04]  /*0360*/  FFMA.FTZ R7, R6, -R9, 0.10546888411045074463 ;  /* 0x3dd8001206077423 */ /* 0x000fc80000010809 */
[----:B------:R-:W-:-:S04]  /*0370*/  FFMA.FTZ R7, R6, R7, -0.13229703903198242188 ;  /* 0xbe0778e006077423 */ /* 0x000fc80000010007 */
[----:B------:R-:W-:-:S04]  /*0380*/  FFMA.FTZ R7, R6, R7, 0.14491446316242218018 ;  /* 0x3e14647506077423 */ /* 0x000fc80000010007 */
[----:B------:R-:W-:-:S04]  /*0390*/  FFMA.FTZ R7, R6, R7, -0.16641564667224884033 ;  /* 0xbe2a68dd06077423 */ /* 0x000fc80000010007 */
[----:B------:R-:W-:-:S04]  /*03a0*/  FFMA.FTZ R7, R6, R7, 0.19988867640495300293 ;  /* 0x3e4caf9e06077423 */ /* 0x000fc80000010007 */
[----:B------:R-:W-:Y:S01]  /*03b0*/  FFMA.FTZ R7, R6, R7, -0.25000196695327758789 ;  /* 0xbe80004206077423 */ /* 0x000fe20000010007 */
[----:B------:R-:W-:-:S03]  /*03c0*/  ISETP.GE.U32.AND P1, PT, R0, 0x7f800000, PT ;  /* 0x7f8000000000780c */ /* 0x000fc60003f26070 */
[----:B------:R-:W-:Y:S01]  /*03d0*/  FFMA.FTZ R7, R6, R7, 0.33333510160446166992 ;  /* 0x3eaaaae606077423 */ /* 0x000fe20000010007 */
[----:B------:R-:W-:-:S03]  /*03e0*/  I2FP.F32.S32 R5, R5 ;  /* 0x0000000500057245 */ /* 0x000fc60000201400 */
[----:B------:R-:W-:-:S04]  /*03f0*/  FFMA.FTZ R7, R6, R7, -0.5 ;  /* 0xbf00000006077423 */ /* 0x000fc80000010007 */
[----:B------:R-:W-:Y:S01]  /*0400*/  FMUL R7, R6, R7 ;  /* 0x0000000706077220 */ /* 0x000fe20000400000 */
[----:B------:R-:W-:-:S03]  /*0410*/  FMUL R5, R5, 1.1920928955078125e-07 ;  /* 0x3400000005057820 */ /* 0x000fc60000400000 */
[----:B------:R-:W-:Y:S01]  /*0420*/  FFMA.FTZ R6, R6, R7, R6 ;  /* 0x0000000706067223 */ /* 0x000fe20000010006 */
[----:B------:R-:W-:-:S03]  /*0430*/  FSETP.GT.AND P0, PT, R3, 20, PT ;  /* 0x41a000000300780b */ /* 0x000fc60003f04000 */
[----:B------:R-:W-:Y:S01]  /*0440*/  FFMA.FTZ R6, R5, 0.69314718246459960938, R6 ;  /* 0x3f31721805067823 */ /* 0x000fe20000010006 */
[----:B------:R-:W-:Y:S09]  /*0450*/  @!P1 BRA `(.L_x_1) ;  /* 0x0000000000149947 */ /* 0x000ff20003800000 */
[C---:B------:R-:W-:Y:S02]  /*0460*/  ISETP.GE.AND P1, PT, R0.reuse, -0x407fffff, PT ;  /* 0xbf8000010000780c */ /* 0x040fe40003f26270 */
[----:B------:R-:W-:-:S11]  /*0470*/  FSETP.NEU.AND P2, PT, R0, RZ, PT ;  /* 0x000000ff0000720b */ /* 0x000fd60003f4d000 */
[----:B------:R-:W-:-:S05]  /*0480*/  @P1 MOV R5, 0x7f800000 ;  /* 0x7f80000000051802 */ /* 0x000fca0000000f00 */
[----:B------:R-:W-:-:S05]  /*0490*/  @P1 FFMA.FTZ R6, R0, R5, +INF ;  /* 0x7f80000000061423 */ /* 0x000fca0000010005 */
[----:B------:R-:W-:-:S07]  /*04a0*/  FSEL R6, R6, -RZ, P2 ;  /* 0x800000ff06067208 */ /* 0x000fce0001000000 */
.L_x_1:
[----:B------:R-:W-:Y:S05]  /*04b0*/  BSYNC B0 ;  /* 0x0000000000007941 */ /* 0x000fea0003800000 */
.L_x_0:
[----:B------:R-:W-:Y:S01]  /*04c0*/  FSEL R9, R3, R6, P0 ;  /* 0x0000000603097208 */ /* 0x000fe20000000000 */
[----:B------:R-:W-:Y:S01]  /*04d0*/  BSSY B0, `(.L_x_2) ;  /* 0x0000016000007945 */ /* 0x000fe20003800000 */
[----:B------:R-:W-:-:S03]  /*04e0*/  SHF.R.S32.HI R7, RZ, 0x1f, R2 ;  /* 0x0000001fff077819 */ /* 0x000fc60000011402 */
[----:B------:R-:W-:-:S05]  /*04f0*/  FADD.FTZ R6, |R9|, -RZ ;  /* 0x800000ff09067221 */ /* 0x000fca0000010200 */
[----:B------:R-:W-:-:S13]  /*0500*/  FSETP.GE.AND P0, PT, R6, 0.60000002384185791016, PT ;  /* 0x3f19999a0600780b */ /* 0x000fda0003f06000 */
[----:B------:R-:W-:Y:S05]  /*0510*/  @!P0 BRA `(.L_x_3) ;  /* 0x0000000000288947 */ /* 0x000fea0003800000 */
[C---:B------:R-:W-:Y:S01]  /*0520*/  FMUL R4, R6.reuse, 2.8853900432586669922 ;  /* 0x4038aa3b06047820 */ /* 0x040fe20000400000 */
[----:B------:R-:W-:Y:S01]  /*0530*/  HFMA2.MMA R0, -RZ, RZ, 1.875, 0 ;  /* 0x3f800000ff007435 */ /* 0x000fe200000001ff */
[----:B------:R-:W-:-:S04]  /*0540*/  FSETP.GE.AND P0, PT, R6, 9.010913848876953125, PT ;  /* 0x41102cb40600780b */ /* 0x000fc80003f06000 */
[----:B------:R-:W0:Y:S02]  /*0550*/  MUFU.EX2 R4, R4 ;  /* 0x0000000400047308 */ /* 0x000e240000000800 */
[----:B0-----:R-:W-:-:S06]  /*0560*/  FADD R5, R4, 1 ;  /* 0x3f80000004057421 */ /* 0x001fcc0000000000 */
[----:B------:R-:W0:Y:S02]  /*0570*/  MUFU.RCP R5, R5 ;  /* 0x0000000500057308 */ /* 0x000e240000001000 */
[----:B0-----:R-:W-:-:S05]  /*0580*/  FFMA.FTZ R0, R5, -2, R0 ;  /* 0xc000000005007823 */ /* 0x001fca0000010000 */
[----:B------:R-:W-:-:S04]  /*0590*/  FSEL R0, R0, 1, !P0 ;  /* 0x3f80000000007808 */ /* 0x000fc80004000000 */
[----:B------:R-:W-:Y:S01]  /*05a0*/  LOP3.LUT R0, R0, 0x80000000, R9, 0xf8, !PT ;  /* 0x8000000000007812 */ /* 0x000fe200078ef809 */
[----:B------:R-:W-:Y:S06]  /*05b0*/  BRA `(.L_x_4) ;  /* 0x00000000001c7947 */ /* 0x000fec0003800000 */
.L_x_3:
[----:B------:R-:W-:Y:S01]  /*05c0*/  MOV R0, 0x3c80f082 ;  /* 0x3c80f08200007802 */ /* 0x000fe20000000f00 */
[----:B------:R-:W-:-:S04]  /*05d0*/  FMUL R5, R9, R9 ;  /* 0x0000000909057220 */ /* 0x000fc80000400000 */
[----:B------:R-:W-:-:S04]  /*05e0*/  FFMA.FTZ R0, R5, R0, -0.052303962409496307373 ;  /* 0xbd563cae05007423 */ /* 0x000fc80000010000 */
[----:B------:R-:W-:-:S04]  /*05f0*/  FFMA.FTZ R0, R5, R0, 0.1331529766321182251 ;  /* 0x3e08594105007423 */ /* 0x000fc80000010000 */
[----:B------:R-:W-:-:S04]  /*0600*/  FFMA.FTZ R0, R5, R0, -0.33332768082618713379 ;  /* 0xbeaaa9ed05007423 */ /* 0x000fc80000010000 */
[----:B------:R-:W-:-:S04]  /*0610*/  FFMA.FTZ R0, R5, R0, RZ ;  /* 0x0000000005007223 */ /* 0x000fc800000100ff */
[----:B------:R-:W-:-:S07]  /*0620*/  FFMA.FTZ R0, R9, R0, R9 ;  /* 0x0000000009007223 */ /* 0x000fce0000010009 */
.L_x_4:
[----:B------:R-:W-:Y:S05]  /*0630*/  BSYNC B0 ;  /* 0x0000000000007941 */ /* 0x000fea0003800000 */
.L_x_2:
[----:B------:R-:W-:Y:S01]  /*0640*/  ULDC.64 UR6, c[0x0][0x210] ;  /* 0x0000840000067ab9 */ /* 0x000fe20000000a00 */
[----:B------:R-:W-:Y:S01]  /*0650*/  FMUL R3, R3, R0 ;  /* 0x0000000003037220 */ /* 0x000fe20000400000 */
[----:B------:R-:W-:-:S04]  /*0660*/  LEA R4, P0, R2, UR6, 0x2 ;  /* 0x0000000602047c11 */ /* 0x000fc8000f8010ff */
[----:B------:R-:W-:-:S05]  /*0670*/  LEA.HI.X R5, R2, UR7, R7, 0x2, P0 ;  /* 0x0000000702057c11 */ /* 0x000fca00080f1407 */
[----:B------:R-:W-:Y:S01]  /*0680*/  STG.E desc[UR4][R4.64], R3 ;  /* 0x0000000304007986 */ /* 0x000fe2000c101904 */
[----:B------:R-:W-:Y:S05]  /*0690*/  EXIT ;  /* 0x000000000000794d */ /* 0x000fea0003800000 */
.L_x_5:
[----:B------:R-:W-:-:S00]  /*06a0*/  BRA `(.L_x_5) ;  /* 0xfffffffc00fc7947 */ /* 0x000fc0000383ffff */
[----:B------:R-:W-:-:S00]  /*06b0*/  NOP ;  /* 0x0000000000007918 */ /* 0x000fc00000000000 */
        /* <DEDUP_REMOVED lines=12> */
.L_x_6:


//--------------------- .nv.global.init           --------------------------
	.section	.nv.global.init,"aw",@progbits
.nv.global.init:
	.type		_$_str,@object
	.size		_$_str,(_$_str_$_2 - _$_str)
_$_str:
        /*0000*/ 	.byte	0x5f, 0x5f, 0x43, 0x55, 0x44, 0x41, 0x5f, 0x46, 0x54, 0x5a, 0x00
	.type		_$_str_$_2,@object
	.size		_$_str_$_2,(.L_1 - _$_str_$_2)
_$_str_$_2:
        /*000b*/ 	.byte	0x5f, 0x5f, 0x43, 0x55, 0x44, 0x41, 0x5f, 0x50, 0x52, 0x45, 0x43, 0x5f, 0x53, 0x51, 0x52, 0x54
        /*001b*/ 	.byte	0x00
.L_1:


//--------------------- .nv.constant0.triton_poi_fused__native_batch_norm_legit_no_training_mul_softplus_tanh_30 --------------------------
	.section	.nv.constant0.triton_poi_fused__native_batch_norm_legit_no_training_mul_softplus_tanh_30,"a",@progbits
	.sectionflags	@""
	.align	4
.nv.constant0.triton_poi_fused__native_batch_norm_legit_no_training_mul_softplus_tanh_30:
	.zero		580
